//
// Generated by NVIDIA NVVM Compiler
//
// Compiler Build ID: CL-36424714
// Cuda compilation tools, release 13.0, V13.0.88
// Based on NVVM 20.0.0
//

.version 9.0
.target sm_100
.address_size 64

	// .globl	_Z9mergeSortPiS_i

.visible .entry _Z9mergeSortPiS_i(
	.param .u64 .ptr .align 1 _Z9mergeSortPiS_i_param_0,
	.param .u64 .ptr .align 1 _Z9mergeSortPiS_i_param_1,
	.param .u32 _Z9mergeSortPiS_i_param_2
)
{
	.reg .pred 	%p<37>;
	.reg .b32 	%r<160>;
	.reg .b64 	%rd<69>;

	ld.param.u64 	%rd8, [_Z9mergeSortPiS_i_param_0];
	ld.param.u64 	%rd9, [_Z9mergeSortPiS_i_param_1];
	ld.param.u32 	%r107, [_Z9mergeSortPiS_i_param_2];
	cvta.to.global.u64 	%rd1, %rd8;
	cvta.to.global.u64 	%rd2, %rd9;
	setp.lt.s32 	%p1, %r107, 2;
	@%p1 bra 	$L__BB0_69;
	add.s64 	%rd3, %rd2, 8;
	mov.b32 	%r119, 1;
$L__BB0_2:
	sub.s32 	%r2, %r107, %r119;
	setp.lt.s32 	%p2, %r2, 1;
	@%p2 bra 	$L__BB0_68;
	shl.b32 	%r3, %r119, 1;
	mov.b32 	%r120, 0;
	mov.u32 	%r121, %r3;
	mov.u32 	%r122, %r120;
	bra.uni 	$L__BB0_5;
$L__BB0_4:
	setp.ge.s32 	%p35, %r122, %r2;
	add.s32 	%r121, %r121, %r3;
	add.s32 	%r120, %r120, 1;
	@%p35 bra 	$L__BB0_68;
$L__BB0_5:
	mov.u32 	%r8, %r122;
	min.s32 	%r9, %r107, %r121;
	mul.lo.s32 	%r110, %r119, %r120;
	shl.b32 	%r111, %r110, 1;
	sub.s32 	%r10, %r9, %r111;
	add.s32 	%r11, %r10, -1;
	add.s32 	%r122, %r8, %r3;
	min.s32 	%r13, %r122, %r107;
	sub.s32 	%r14, %r122, %r119;
	min.s32 	%r15, %r14, %r107;
	setp.ge.s32 	%p3, %r8, %r13;
	@%p3 bra 	$L__BB0_4;
	and.b32  	%r16, %r10, 3;
	setp.eq.s32 	%p4, %r16, 0;
	mul.wide.s32 	%rd10, %r8, 4;
	add.s64 	%rd4, %rd1, %rd10;
	mov.u32 	%r135, %r8;
	mov.u32 	%r141, %r15;
	mov.u32 	%r142, %r8;
	@%p4 bra 	$L__BB0_31;
	setp.lt.s32 	%p5, %r8, %r15;
	add.s64 	%rd5, %rd2, %rd10;
	@%p5 bra 	$L__BB0_10;
	mul.wide.s32 	%rd12, %r15, 4;
	add.s64 	%rd13, %rd1, %rd12;
	ld.global.u32 	%r124, [%rd13];
$L__BB0_9:
	st.global.u32 	[%rd5], %r124;
	add.s32 	%r141, %r15, 1;
	mov.u32 	%r142, %r8;
	bra.uni 	$L__BB0_14;
$L__BB0_10:
	setp.lt.s32 	%p6, %r14, %r13;
	@%p6 bra 	$L__BB0_12;
	ld.global.u32 	%r123, [%rd4];
	bra.uni 	$L__BB0_13;
$L__BB0_12:
	ld.global.u32 	%r123, [%rd4];
	mul.wide.s32 	%rd14, %r15, 4;
	add.s64 	%rd15, %rd1, %rd14;
	ld.global.u32 	%r124, [%rd15];
	setp.gt.s32 	%p7, %r123, %r124;
	@%p7 bra 	$L__BB0_9;
$L__BB0_13:
	st.global.u32 	[%rd5], %r123;
	add.s32 	%r142, %r8, 1;
	mov.u32 	%r141, %r15;
$L__BB0_14:
	add.s32 	%r135, %r8, 1;
	setp.eq.s32 	%p8, %r16, 1;
	@%p8 bra 	$L__BB0_31;
	setp.lt.s32 	%p9, %r142, %r15;
	@%p9 bra 	$L__BB0_18;
	mul.wide.s32 	%rd16, %r141, 4;
	add.s64 	%rd17, %rd1, %rd16;
	ld.global.u32 	%r128, [%rd17];
$L__BB0_17:
	st.global.u32 	[%rd5+4], %r128;
	add.s32 	%r141, %r141, 1;
	bra.uni 	$L__BB0_22;
$L__BB0_18:
	setp.lt.s32 	%p10, %r141, %r13;
	@%p10 bra 	$L__BB0_20;
	mul.wide.s32 	%rd18, %r142, 4;
	add.s64 	%rd19, %rd1, %rd18;
	ld.global.u32 	%r127, [%rd19];
	bra.uni 	$L__BB0_21;
$L__BB0_20:
	mul.wide.s32 	%rd20, %r142, 4;
	add.s64 	%rd21, %rd1, %rd20;
	ld.global.u32 	%r127, [%rd21];
	mul.wide.s32 	%rd22, %r141, 4;
	add.s64 	%rd23, %rd1, %rd22;
	ld.global.u32 	%r128, [%rd23];
	setp.gt.s32 	%p11, %r127, %r128;
	@%p11 bra 	$L__BB0_17;
$L__BB0_21:
	st.global.u32 	[%rd5+4], %r127;
	add.s32 	%r142, %r142, 1;
$L__BB0_22:
	add.s32 	%r135, %r8, 2;
	setp.eq.s32 	%p12, %r16, 2;
	@%p12 bra 	$L__BB0_31;
	setp.lt.s32 	%p13, %r142, %r15;
	@%p13 bra 	$L__BB0_26;
	mul.wide.s32 	%rd24, %r141, 4;
	add.s64 	%rd25, %rd1, %rd24;
	ld.global.u32 	%r132, [%rd25];
$L__BB0_25:
	st.global.u32 	[%rd5+8], %r132;
	add.s32 	%r141, %r141, 1;
	bra.uni 	$L__BB0_30;
$L__BB0_26:
	setp.lt.s32 	%p14, %r141, %r13;
	@%p14 bra 	$L__BB0_28;
	mul.wide.s32 	%rd26, %r142, 4;
	add.s64 	%rd27, %rd1, %rd26;
	ld.global.u32 	%r131, [%rd27];
	bra.uni 	$L__BB0_29;
$L__BB0_28:
	mul.wide.s32 	%rd28, %r142, 4;
	add.s64 	%rd29, %rd1, %rd28;
	ld.global.u32 	%r131, [%rd29];
	mul.wide.s32 	%rd30, %r141, 4;
	add.s64 	%rd31, %rd1, %rd30;
	ld.global.u32 	%r132, [%rd31];
	setp.gt.s32 	%p15, %r131, %r132;
	@%p15 bra 	$L__BB0_25;
$L__BB0_29:
	st.global.u32 	[%rd5+8], %r131;
	add.s32 	%r142, %r142, 1;
$L__BB0_30:
	add.s32 	%r135, %r8, 3;
$L__BB0_31:
	setp.lt.u32 	%p16, %r11, 3;
	@%p16 bra 	$L__BB0_36;
	sub.s32 	%r139, %r135, %r9;
$L__BB0_33:
	mul.wide.s32 	%rd32, %r135, 4;
	add.s64 	%rd7, %rd3, %rd32;
	setp.lt.s32 	%p17, %r142, %r15;
	@%p17 bra 	$L__BB0_42;
	mul.wide.s32 	%rd33, %r141, 4;
	add.s64 	%rd34, %rd1, %rd33;
	ld.global.u32 	%r144, [%rd34];
$L__BB0_35:
	st.global.u32 	[%rd7+-8], %r144;
	add.s32 	%r141, %r141, 1;
	bra.uni 	$L__BB0_46;
$L__BB0_36:
	setp.eq.s32 	%p30, %r16, 0;
	mov.u32 	%r138, %r8;
	@%p30 bra 	$L__BB0_40;
	mul.wide.s32 	%rd65, %r8, 4;
	add.s64 	%rd6, %rd2, %rd65;
	ld.global.u32 	%r112, [%rd6];
	st.global.u32 	[%rd4], %r112;
	add.s32 	%r138, %r8, 1;
	setp.eq.s32 	%p31, %r16, 1;
	@%p31 bra 	$L__BB0_40;
	ld.global.u32 	%r113, [%rd6+4];
	st.global.u32 	[%rd4+4], %r113;
	add.s32 	%r138, %r8, 2;
	setp.eq.s32 	%p32, %r16, 2;
	@%p32 bra 	$L__BB0_40;
	ld.global.u32 	%r114, [%rd6+8];
	st.global.u32 	[%rd4+8], %r114;
	add.s32 	%r138, %r8, 3;
$L__BB0_40:
	setp.lt.u32 	%p33, %r11, 3;
	@%p33 bra 	$L__BB0_4;
$L__BB0_41:
	mul.wide.s32 	%rd66, %r138, 4;
	add.s64 	%rd67, %rd2, %rd66;
	ld.global.u32 	%r115, [%rd67];
	add.s64 	%rd68, %rd1, %rd66;
	st.global.u32 	[%rd68], %r115;
	ld.global.u32 	%r116, [%rd67+4];
	st.global.u32 	[%rd68+4], %r116;
	ld.global.u32 	%r117, [%rd67+8];
	st.global.u32 	[%rd68+8], %r117;
	ld.global.u32 	%r118, [%rd67+12];
	st.global.u32 	[%rd68+12], %r118;
	add.s32 	%r138, %r138, 4;
	setp.eq.s32 	%p34, %r138, %r9;
	@%p34 bra 	$L__BB0_4;
	bra.uni 	$L__BB0_41;
$L__BB0_42:
	setp.lt.s32 	%p18, %r141, %r13;
	@%p18 bra 	$L__BB0_44;
	mul.wide.s32 	%rd35, %r142, 4;
	add.s64 	%rd36, %rd1, %rd35;
	ld.global.u32 	%r143, [%rd36];
	bra.uni 	$L__BB0_45;
$L__BB0_44:
	mul.wide.s32 	%rd37, %r142, 4;
	add.s64 	%rd38, %rd1, %rd37;
	ld.global.u32 	%r143, [%rd38];
	mul.wide.s32 	%rd39, %r141, 4;
	add.s64 	%rd40, %rd1, %rd39;
	ld.global.u32 	%r144, [%rd40];
	setp.gt.s32 	%p19, %r143, %r144;
	@%p19 bra 	$L__BB0_35;
$L__BB0_45:
	st.global.u32 	[%rd7+-8], %r143;
	add.s32 	%r142, %r142, 1;
$L__BB0_46:
	setp.lt.s32 	%p20, %r142, %r15;
	@%p20 bra 	$L__BB0_49;
	mul.wide.s32 	%rd41, %r141, 4;
	add.s64 	%rd42, %rd1, %rd41;
	ld.global.u32 	%r148, [%rd42];
$L__BB0_48:
	st.global.u32 	[%rd7+-4], %r148;
	add.s32 	%r141, %r141, 1;
	bra.uni 	$L__BB0_53;
$L__BB0_49:
	setp.lt.s32 	%p21, %r141, %r13;
	@%p21 bra 	$L__BB0_51;
	mul.wide.s32 	%rd43, %r142, 4;
	add.s64 	%rd44, %rd1, %rd43;
	ld.global.u32 	%r147, [%rd44];
	bra.uni 	$L__BB0_52;
$L__BB0_51:
	mul.wide.s32 	%rd45, %r142, 4;
	add.s64 	%rd46, %rd1, %rd45;
	ld.global.u32 	%r147, [%rd46];
	mul.wide.s32 	%rd47, %r141, 4;
	add.s64 	%rd48, %rd1, %rd47;
	ld.global.u32 	%r148, [%rd48];
	setp.gt.s32 	%p22, %r147, %r148;
	@%p22 bra 	$L__BB0_48;
$L__BB0_52:
	st.global.u32 	[%rd7+-4], %r147;
	add.s32 	%r142, %r142, 1;
$L__BB0_53:
	setp.lt.s32 	%p23, %r142, %r15;
	@%p23 bra 	$L__BB0_56;
	mul.wide.s32 	%rd49, %r141, 4;
	add.s64 	%rd50, %rd1, %rd49;
	ld.global.u32 	%r152, [%rd50];
$L__BB0_55:
	st.global.u32 	[%rd7], %r152;
	add.s32 	%r141, %r141, 1;
	bra.uni 	$L__BB0_60;
$L__BB0_56:
	setp.lt.s32 	%p24, %r141, %r13;
	@%p24 bra 	$L__BB0_58;
	mul.wide.s32 	%rd51, %r142, 4;
	add.s64 	%rd52, %rd1, %rd51;
	ld.global.u32 	%r151, [%rd52];
	bra.uni 	$L__BB0_59;
$L__BB0_58:
	mul.wide.s32 	%rd53, %r142, 4;
	add.s64 	%rd54, %rd1, %rd53;
	ld.global.u32 	%r151, [%rd54];
	mul.wide.s32 	%rd55, %r141, 4;
	add.s64 	%rd56, %rd1, %rd55;
	ld.global.u32 	%r152, [%rd56];
	setp.gt.s32 	%p25, %r151, %r152;
	@%p25 bra 	$L__BB0_55;
$L__BB0_59:
	st.global.u32 	[%rd7], %r151;
	add.s32 	%r142, %r142, 1;
$L__BB0_60:
	setp.lt.s32 	%p26, %r142, %r15;
	@%p26 bra 	$L__BB0_63;
	mul.wide.s32 	%rd57, %r141, 4;
	add.s64 	%rd58, %rd1, %rd57;
	ld.global.u32 	%r156, [%rd58];
$L__BB0_62:
	st.global.u32 	[%rd7+4], %r156;
	add.s32 	%r141, %r141, 1;
	bra.uni 	$L__BB0_67;
$L__BB0_63:
	setp.lt.s32 	%p27, %r141, %r13;
	@%p27 bra 	$L__BB0_65;
	mul.wide.s32 	%rd59, %r142, 4;
	add.s64 	%rd60, %rd1, %rd59;
	ld.global.u32 	%r155, [%rd60];
	bra.uni 	$L__BB0_66;
$L__BB0_65:
	mul.wide.s32 	%rd61, %r142, 4;
	add.s64 	%rd62, %rd1, %rd61;
	ld.global.u32 	%r155, [%rd62];
	mul.wide.s32 	%rd63, %r141, 4;
	add.s64 	%rd64, %rd1, %rd63;
	ld.global.u32 	%r156, [%rd64];
	setp.gt.s32 	%p28, %r155, %r156;
	@%p28 bra 	$L__BB0_62;
$L__BB0_66:
	st.global.u32 	[%rd7+4], %r155;
	add.s32 	%r142, %r142, 1;
$L__BB0_67:
	add.s32 	%r135, %r135, 4;
	add.s32 	%r139, %r139, 4;
	setp.eq.s32 	%p29, %r139, 0;
	@%p29 bra 	$L__BB0_36;
	bra.uni 	$L__BB0_33;
$L__BB0_68:
	shl.b32 	%r119, %r119, 1;
	setp.lt.s32 	%p36, %r119, %r107;
	@%p36 bra 	$L__BB0_2;
$L__BB0_69:
	ret;

}


// ===== COMPILED SASS (sm_100) =====

	.target	sm_100

	.elftype	@"ET_EXEC"


//--------------------- .note.nv.tkinfo           --------------------------
	.section	.note.nv.tkinfo,"",@"SHT_NOTE"
	.sectionflags	@"SHF_NOTE_NV_TKINFO"
	.tkinfo
        /*0018*/ 	.word	0x00000002
        /*0030*/ 	.string	""
        /*0030*/ 	.string	"ptxas"
        /*0030*/ 	.string	"Cuda compilation tools, release 13.0, V13.0.88"
        /*0030*/ 	.string	"Build cuda_13.0.r13.0/compiler.36424714_0"
        /*0030*/ 	.string	"-arch sm_100 -m 64 "



//--------------------- .note.nv.cuinfo           --------------------------
	.section	.note.nv.cuinfo,"",@"SHT_NOTE"
	.sectionflags	@"SHF_NOTE_NV_CUINFO"
        /*0018*/ 	.short	0x0002
        /*001a*/ 	.short	0x0064
        /*001c*/ 	.short	0x0082
	.zero		2


//--------------------- .nv.info                  --------------------------
	.section	.nv.info,"",@"SHT_CUDA_INFO"
	.align	4


	//----- nvinfo : EIATTR_REGCOUNT
	.align		4
        /*0000*/ 	.byte	0x04, 0x2f
        /*0002*/ 	.short	(.L_1 - .L_0)
	.align		4
.L_0:
        /*0004*/ 	.word	index@(_Z9mergeSortPiS_i)
        /*0008*/ 	.word	0x0000001e


	//----- nvinfo : EIATTR_FRAME_SIZE
	.align		4
.L_1:
        /*000c*/ 	.byte	0x04, 0x11
        /*000e*/ 	.short	(.L_3 - .L_2)
	.align		4
.L_2:
        /*0010*/ 	.word	index@(_Z9mergeSortPiS_i)
        /*0014*/ 	.word	0x00000000


	//----- nvinfo : EIATTR_MIN_STACK_SIZE
	.align		4
.L_3:
        /*0018*/ 	.byte	0x04, 0x12
        /*001a*/ 	.short	(.L_5 - .L_4)
	.align		4
.L_4:
        /*001c*/ 	.word	index@(_Z9mergeSortPiS_i)
        /*0020*/ 	.word	0x00000000
.L_5:


//--------------------- .nv.compat                --------------------------
	.section	.nv.compat,"",@"SHT_CUDA_COMPAT_INFO"
	.align	4
        /*0000*/ 	.byte	0x02, 0x09, 0x00, 0x00, 0x02, 0x02, 0x01, 0x00, 0x02, 0x05, 0x05, 0x00, 0x03, 0x07, 0x01, 0x01
        /*0010*/ 	.byte	0x02, 0x03, 0x00, 0x00, 0x02, 0x06, 0x01, 0x00, 0x04, 0x0b, 0x08, 0x00, 0x09, 0x00, 0x00, 0x00
        /*0020*/ 	.byte	0x00, 0x00, 0x00, 0x00


//--------------------- .nv.info._Z9mergeSortPiS_i --------------------------
	.section	.nv.info._Z9mergeSortPiS_i,"",@"SHT_CUDA_INFO"
	.sectionflags	@""
	.align	4


	//----- nvinfo : EIATTR_CUDA_API_VERSION
	.align		4
        /*0000*/ 	.byte	0x04, 0x37
        /*0002*/ 	.short	(.L_7 - .L_6)
.L_6:
        /*0004*/ 	.word	0x00000082


	//----- nvinfo : EIATTR_KPARAM_INFO
	.align		4
.L_7:
        /*0008*/ 	.byte	0x04, 0x17
        /*000a*/ 	.short	(.L_9 - .L_8)
.L_8:
        /*000c*/ 	.word	0x00000000
        /*0010*/ 	.short	0x0002
        /*0012*/ 	.short	0x0010
        /*0014*/ 	.byte	0x00, 0xf0, 0x11, 0x00


	//----- nvinfo : EIATTR_KPARAM_INFO
	.align		4
.L_9:
        /*0018*/ 	.byte	0x04, 0x17
        /*001a*/ 	.short	(.L_11 - .L_10)
.L_10:
        /*001c*/ 	.word	0x00000000
        /*0020*/ 	.short	0x0001
        /*0022*/ 	.short	0x0008
        /*0024*/ 	.byte	0x00, 0xf5, 0x21, 0x00


	//----- nvinfo : EIATTR_KPARAM_INFO
	.align		4
.L_11:
        /*0028*/ 	.byte	0x04, 0x17
        /*002a*/ 	.short	(.L_13 - .L_12)
.L_12:
        /*002c*/ 	.word	0x00000000
        /*0030*/ 	.short	0x0000
        /*0032*/ 	.short	0x0000
        /*0034*/ 	.byte	0x00, 0xf5, 0x21, 0x00


	//----- nvinfo : EIATTR_SPARSE_MMA_MASK
	.align		4
.L_13:
        /*0038*/ 	.byte	0x03, 0x50
        /*003a*/ 	.short	0x0000


	//----- nvinfo : EIATTR_MAXREG_COUNT
	.align		4
        /*003c*/ 	.byte	0x03, 0x1b
        /*003e*/ 	.short	0x00ff


	//----- nvinfo : EIATTR_MERCURY_ISA_VERSION
	.align		4
        /*0040*/ 	.byte	0x03, 0x5f
        /*0042*/ 	.short	0x0101


	//----- nvinfo : EIATTR_VRC_CTA_INIT_COUNT
	.align		4
        /*0044*/ 	.byte	0x02, 0x4a
	.zero		1
	.zero		1


	//----- nvinfo : EIATTR_EXIT_INSTR_OFFSETS
	.align		4
        /*0048*/ 	.byte	0x04, 0x1c
        /*004a*/ 	.short	(.L_15 - .L_14)


	//   ....[0]....
.L_14:
        /*004c*/ 	.word	0x00000030


	//   ....[1]....
        /*0050*/ 	.word	0x00001540


	//----- nvinfo : EIATTR_CBANK_PARAM_SIZE
	.align		4
.L_15:
        /*0054*/ 	.byte	0x03, 0x19
        /*0056*/ 	.short	0x0014


	//----- nvinfo : EIATTR_PARAM_CBANK
	.align		4
        /*0058*/ 	.byte	0x04, 0x0a
        /*005a*/ 	.short	(.L_17 - .L_16)
	.align		4
.L_16:
        /*005c*/ 	.word	index@(.nv.constant0._Z9mergeSortPiS_i)
        /*0060*/ 	.short	0x0380
        /*0062*/ 	.short	0x0014


	//----- nvinfo : EIATTR_SW_WAR
	.align		4
.L_17:
        /*0064*/ 	.byte	0x04, 0x36
        /*0066*/ 	.short	(.L_19 - .L_18)
.L_18:
        /*0068*/ 	.word	0x00000008
.L_19:


//--------------------- .nv.callgraph             --------------------------
	.section	.nv.callgraph,"",@"SHT_CUDA_CALLGRAPH"
	.align	4
	.sectionentsize	8
	.align		4
        /*0000*/ 	.word	0x00000000
	.align		4
        /*0004*/ 	.word	0xffffffff
	.align		4
        /*0008*/ 	.word	0x00000000
	.align		4
        /*000c*/ 	.word	0xfffffffe
	.align		4
        /*0010*/ 	.word	0x00000000
	.align		4
        /*0014*/ 	.word	0xfffffffd
	.align		4
        /*0018*/ 	.word	0x00000000
	.align		4
        /*001c*/ 	.word	0xfffffffc


//--------------------- .text._Z9mergeSortPiS_i   --------------------------
	.section	.text._Z9mergeSortPiS_i,"ax",@progbits
	.align	128
        .global         _Z9mergeSortPiS_i
        .type           _Z9mergeSortPiS_i,@function
        .size           _Z9mergeSortPiS_i,(.L_x_47 - _Z9mergeSortPiS_i)
        .other          _Z9mergeSortPiS_i,@"STO_CUDA_ENTRY STV_DEFAULT"
_Z9mergeSortPiS_i:
.text._Z9mergeSortPiS_i:
[----:B------:R-:W-:Y:S08]  /*0000*/  LDC R1, c[0x0][0x37c] ;  /* 0x0000df00ff017b82 */ /* 0x000ff00000000800 */
[----:B------:R-:W0:Y:S02]  /*0010*/  LDC R0, c[0x0][0x390] ;  /* 0x0000e400ff007b82 */ /* 0x000e240000000800 */
[----:B0-----:R-:W-:-:S13]  /*0020*/  ISETP.GE.AND P0, PT, R0, 0x2, PT ;  /* 0x000000020000780c */ /* 0x001fda0003f06270 */
[----:B------:R-:W-:Y:S05]  /*0030*/  @!P0 EXIT ;  /* 0x000000000000894d */ /* 0x000fea0003800000 */
[----:B------:R-:W0:Y:S01]  /*0040*/  LDCU.64 UR4, c[0x0][0x388] ;  /* 0x00007100ff0477ac */ /* 0x000e220008000a00 */
[----:B------:R-:W1:Y:S01]  /*0050*/  LDCU.64 UR12, c[0x0][0x358] ;  /* 0x00006b00ff0c77ac */ /* 0x000e620008000a00 */
[----:B------:R-:W-:Y:S01]  /*0060*/  UMOV UR11, 0x1 ;  /* 0x00000001000b7882 */ /* 0x000fe20000000000 */
[----:B0-----:R-:W-:-:S04]  /*0070*/  UIADD3 UR7, UP0, UPT, UR4, 0x8, URZ ;  /* 0x0000000804077890 */ /* 0x001fc8000ff1e0ff */
[----:B-1----:R-:W-:-:S12]  /*0080*/  UIADD3.X UR8, UPT, UPT, URZ, UR5, URZ, UP0, !UPT ;  /* 0x00000005ff087290 */ /* 0x002fd800087fe4ff */
.L_x_45:
[----:B0-----:R-:W0:Y:S02]  /*0090*/  LDCU UR9, c[0x0][0x390] ;  /* 0x00007200ff0977ac */ /* 0x001e240008000800 */
[----:B0-----:R-:W-:-:S04]  /*00a0*/  UIADD3 UR9, UPT, UPT, -UR11, UR9, URZ ;  /* 0x000000090b097290 */ /* 0x001fc8000fffe1ff */
[----:B------:R-:W-:-:S09]  /*00b0*/  UISETP.GE.AND UP0, UPT, UR9, 0x1, UPT ;  /* 0x000000010900788c */ /* 0x000fd2000bf06270 */
[----:B-1234-:R-:W-:Y:S05]  /*00c0*/  BRA.U !UP0, `(.L_x_0) ;  /* 0x00000015080c7547 */ /* 0x01efea000b800000 */
[----:B------:R-:W-:Y:S01]  /*00d0*/  USHF.L.U32 UR10, UR11, 0x1, URZ ;  /* 0x000000010b0a7899 */ /* 0x000fe200080006ff */
[----:B------:R-:W-:Y:S01]  /*00e0*/  HFMA2 R0, -RZ, RZ, 0, 0 ;  /* 0x00000000ff007431 */ /* 0x000fe200000001ff */
[----:B------:R-:W-:-:S05]  /*00f0*/  UMOV UR4, URZ ;  /* 0x000000ff00047c82 */ /* 0x000fca0008000000 */
[----:B------:R-:W-:-:S05]  /*0100*/  UMOV UR5, UR10 ;  /* 0x0000000a00057c82 */ /* 0x000fca0008000000 */
.L_x_44:
[----:B0-----:R-:W0:Y:S01]  /*0110*/  LDCU UR16, c[0x0][0x390] ;  /* 0x00007200ff1077ac */ /* 0x001e220008000800 */
[----:B-123--:R-:W-:Y:S01]  /*0120*/  VIADD R4, R0, UR10 ;  /* 0x0000000a00047c36 */ /* 0x00efe20008000000 */
[----:B----4-:R-:W-:-:S04]  /*0130*/  MOV R13, R0 ;  /* 0x00000000000d7202 */ /* 0x010fc80000000f00 */
[C---:B------:R-:W-:Y:S02]  /*0140*/  ISETP.GE.AND P1, PT, R4.reuse, UR9, PT ;  /* 0x0000000904007c0c */ /* 0x040fe4000bf26270 */
[----:B0-----:R-:W-:-:S04]  /*0150*/  VIMNMX R11, PT, PT, R4, UR16, PT ;  /* 0x00000010040b7c48 */ /* 0x001fc8000bfe0100 */
[----:B------:R-:W-:Y:S01]  /*0160*/  ISETP.GE.AND P0, PT, R0, R11, PT ;  /* 0x0000000b0000720c */ /* 0x000fe20003f06270 */
[----:B------:R-:W-:-:S12]  /*0170*/  IMAD.MOV.U32 R0, RZ, RZ, R4 ;  /* 0x000000ffff007224 */ /* 0x000fd800078e0004 */
[----:B------:R-:W-:Y:S05]  /*0180*/  @P0 BRA `(.L_x_1) ;  /* 0x0000001000d00947 */ /* 0x000fea0003800000 */
[----:B------:R-:W0:Y:S01]  /*0190*/  LDC.64 R2, c[0x0][0x380] ;  /* 0x0000e000ff027b82 */ /* 0x000e220000000a00 */
[----:B------:R-:W-:Y:S01]  /*01a0*/  UISETP.LT.AND UP0, UPT, UR5, UR16, UPT ;  /* 0x000000100500728c */ /* 0x000fe2000bf01270 */
[----:B------:R-:W-:Y:S01]  /*01b0*/  IADD3 R8, PT, PT, R4, -UR11, RZ ;  /* 0x8000000b04087c10 */ /* 0x000fe2000fffe0ff */
[----:B------:R-:W-:Y:S01]  /*01c0*/  UIMAD UR6, UR4, UR11, URZ ;  /* 0x0000000b040672a4 */ /* 0x000fe2000f8e02ff */
[----:B------:R-:W-:Y:S01]  /*01d0*/  IMAD.MOV.U32 R10, RZ, RZ, R13 ;  /* 0x000000ffff0a7224 */ /* 0x000fe200078e000d */
[----:B------:R-:W-:Y:S02]  /*01e0*/  USEL UR14, UR5, UR16, UP0 ;  /* 0x00000010050e7287 */ /* 0x000fe40008000000 */
[----:B------:R-:W-:Y:S02]  /*01f0*/  VIMNMX R15, PT, PT, R8, UR16, PT ;  /* 0x00000010080f7c48 */ /* 0x000fe4000bfe0100 */
[----:B------:R-:W-:Y:S01]  /*0200*/  MOV R17, R13 ;  /* 0x0000000d00117202 */ /* 0x000fe20000000f00 */
[----:B------:R-:W-:-:S02]  /*0210*/  UIMAD UR6, UR6, -0x2, UR14 ;  /* 0xfffffffe060678a4 */ /* 0x000fc4000f8e020e */
[----:B------:R-:W-:Y:S02]  /*0220*/  IMAD.MOV.U32 R19, RZ, RZ, R15 ;  /* 0x000000ffff137224 */ /* 0x000fe400078e000f */
[----:B------:R-:W-:Y:S02]  /*0230*/  UIADD3 UR15, UPT, UPT, UR6, -0x1, URZ ;  /* 0xffffffff060f7890 */ /* 0x000fe4000fffe0ff */
[----:B------:R-:W-:Y:S01]  /*0240*/  ULOP3.LUT UP0, UR6, UR6, 0x3, URZ, 0xc0, !UPT ;  /* 0x0000000306067892 */ /* 0x000fe2000f80c0ff */
[----:B0-----:R-:W-:-:S08]  /*0250*/  IMAD.WIDE R4, R13, 0x4, R2 ;  /* 0x000000040d047825 */ /* 0x001fd000078e0202 */
[----:B------:R-:W-:Y:S05]  /*0260*/  BRA.U !UP0, `(.L_x_2) ;  /* 0x0000000508247547 */ /* 0x000fea000b800000 */
[----:B------:R-:W0:Y:S01]  /*0270*/  LDC.64 R6, c[0x0][0x388] ;  /* 0x0000e200ff067b82 */ /* 0x000e220000000a00 */
[C---:B------:R-:W-:Y:S01]  /*0280*/  ISETP.GE.AND P0, PT, R13.reuse, R15, PT ;  /* 0x0000000f0d00720c */ /* 0x040fe20003f06270 */
[----:B0-----:R-:W-:-:S12]  /*0290*/  IMAD.WIDE R6, R13, 0x4, R6 ;  /* 0x000000040d067825 */ /* 0x001fd800078e0206 */
[----:B------:R-:W-:Y:S05]  /*02a0*/  @!P0 BRA `(.L_x_3) ;  /* 0x00000000000c8947 */ /* 0x000fea0003800000 */
[----:B------:R-:W-:-:S06]  /*02b0*/  IMAD.WIDE R8, R15, 0x4, R2 ;  /* 0x000000040f087825 */ /* 0x000fcc00078e0202 */
[----:B------:R0:W5:Y:S01]  /*02c0*/  LDG.E R9, desc[UR12][R8.64] ;  /* 0x0000000c08097981 */ /* 0x000162000c1e1900 */
[----:B------:R-:W-:Y:S05]  /*02d0*/  BRA `(.L_x_4) ;  /* 0x0000000000387947 */ /* 0x000fea0003800000 */
.L_x_3:
[----:B------:R-:W-:-:S13]  /*02e0*/  ISETP.GE.AND P0, PT, R8, R11, PT ;  /* 0x0000000b0800720c */ /* 0x000fda0003f06270 */
[----:B------:R-:W-:Y:S05]  /*02f0*/  @!P0 BRA `(.L_x_5) ;  /* 0x0000000000088947 */ /* 0x000fea0003800000 */
[----:B------:R0:W5:Y:S01]  /*0300*/  LDG.E R9, desc[UR12][R4.64] ;  /* 0x0000000c04097981 */ /* 0x000162000c1e1900 */
[----:B------:R-:W-:Y:S05]  /*0310*/  BRA `(.L_x_6) ;  /* 0x0000000000187947 */ /* 0x000fea0003800000 */
.L_x_5:
[----:B------:R-:W-:Y:S01]  /*0320*/  IMAD.WIDE R8, R15, 0x4, R2 ;  /* 0x000000040f087825 */ /* 0x000fe200078e0202 */
[----:B------:R-:W2:Y:S05]  /*0330*/  LDG.E R10, desc[UR12][R4.64] ;  /* 0x0000000c040a7981 */ /* 0x000eaa000c1e1900 */
[----:B------:R-:W2:Y:S02]  /*0340*/  LDG.E R9, desc[UR12][R8.64] ;  /* 0x0000000c08097981 */ /* 0x000ea4000c1e1900 */
[----:B--2---:R-:W-:-:S13]  /*0350*/  ISETP.GT.AND P0, PT, R10, R9, PT ;  /* 0x000000090a00720c */ /* 0x004fda0003f04270 */
[----:B------:R-:W-:Y:S05]  /*0360*/  @P0 BRA `(.L_x_4) ;  /* 0x0000000000140947 */ /* 0x000fea0003800000 */
[----:B------:R-:W-:-:S07]  /*0370*/  MOV R9, R10 ;  /* 0x0000000a00097202 */ /* 0x000fce0000000f00 */
.L_x_6:
[----:B-----5:R1:W-:Y:S01]  /*0380*/  STG.E desc[UR12][R6.64], R9 ;  /* 0x0000000906007986 */ /* 0x0203e2000c10190c */
[----:B------:R-:W-:Y:S01]  /*0390*/  VIADD R17, R13, 0x1 ;  /* 0x000000010d117836 */ /* 0x000fe20000000000 */
[----:B------:R-:W-:Y:S01]  /*03a0*/  MOV R19, R15 ;  /* 0x0000000f00137202 */ /* 0x000fe20000000f00 */
[----:B------:R-:W-:Y:S06]  /*03b0*/  BRA `(.L_x_7) ;  /* 0x00000000000c7947 */ /* 0x000fec0003800000 */
.L_x_4:
[----:B-----5:R2:W-:Y:S01]  /*03c0*/  STG.E desc[UR12][R6.64], R9 ;  /* 0x0000000906007986 */ /* 0x0205e2000c10190c */
[----:B------:R-:W-:Y:S01]  /*03d0*/  VIADD R19, R15, 0x1 ;  /* 0x000000010f137836 */ /* 0x000fe20000000000 */
[----:B------:R-:W-:-:S07]  /*03e0*/  MOV R17, R13 ;  /* 0x0000000d00117202 */ /* 0x000fce0000000f00 */
.L_x_7:
[----:B------:R-:W-:Y:S01]  /*03f0*/  UISETP.NE.AND UP0, UPT, UR6, 0x1, UPT ;  /* 0x000000010600788c */ /* 0x000fe2000bf05270 */
[----:B------:R-:W-:-:S08]  /*0400*/  VIADD R10, R13, 0x1 ;  /* 0x000000010d0a7836 */ /* 0x000fd00000000000 */
[----:B------:R-:W-:Y:S05]  /*0410*/  BRA.U !UP0, `(.L_x_2) ;  /* 0x0000000108b87547 */ /* 0x000fea000b800000 */
[----:B------:R-:W-:-:S13]  /*0420*/  ISETP.GE.AND P0, PT, R17, R15, PT ;  /* 0x0000000f1100720c */ /* 0x000fda0003f06270 */
[----:B------:R-:W-:Y:S05]  /*0430*/  @!P0 BRA `(.L_x_8) ;  /* 0x00000000000c8947 */ /* 0x000fea0003800000 */
[----:B012---:R-:W-:-:S05]  /*0440*/  IMAD.WIDE R8, R19, 0x4, R2 ;  /* 0x0000000413087825 */ /* 0x007fca00078e0202 */
[----:B------:R0:W5:Y:S01]  /*0450*/  LDG.E R21, desc[UR12][R8.64] ;  /* 0x0000000c08157981 */ /* 0x000162000c1e1900 */
[----:B------:R-:W-:Y:S05]  /*0460*/  BRA `(.L_x_9) ;  /* 0x0000000000387947 */ /* 0x000fea0003800000 */
.L_x_8:
[----:B------:R-:W-:-:S13]  /*0470*/  ISETP.GE.AND P0, PT, R19, R11, PT ;  /* 0x0000000b1300720c */ /* 0x000fda0003f06270 */
[----:B------:R-:W-:Y:S05]  /*0480*/  @!P0 BRA `(.L_x_10) ;  /* 0x00000000000c8947 */ /* 0x000fea0003800000 */
[----:B012---:R-:W-:-:S06]  /*0490*/  IMAD.WIDE R8, R17, 0x4, R2 ;  /* 0x0000000411087825 */ /* 0x007fcc00078e0202 */
[----:B------:R0:W5:Y:S01]  /*04a0*/  LDG.E R9, desc[UR12][R8.64] ;  /* 0x0000000c08097981 */ /* 0x000162000c1e1900 */
[----:B------:R-:W-:Y:S05]  /*04b0*/  BRA `(.L_x_11) ;  /* 0x0000000000187947 */ /* 0x000fea0003800000 */
.L_x_10:
[----:B012---:R-:W-:-:S04]  /*04c0*/  IMAD.WIDE R8, R17, 0x4, R2 ;  /* 0x0000000411087825 */ /* 0x007fc800078e0202 */
[----:B------:R-:W-:Y:S02]  /*04d0*/  IMAD.WIDE R20, R19, 0x4, R2 ;  /* 0x0000000413147825 */ /* 0x000fe400078e0202 */
[----:B------:R-:W2:Y:S04]  /*04e0*/  LDG.E R9, desc[UR12][R8.64] ;  /* 0x0000000c08097981 */ /* 0x000ea8000c1e1900 */
[----:B------:R-:W2:Y:S02]  /*04f0*/  LDG.E R21, desc[UR12][R20.64] ;  /* 0x0000000c14157981 */ /* 0x000ea4000c1e1900 */
[----:B--2---:R-:W-:-:S13]  /*0500*/  ISETP.GT.AND P0, PT, R9, R21, PT ;  /* 0x000000150900720c */ /* 0x004fda0003f04270 */
[----:B------:R-:W-:Y:S05]  /*0510*/  @P0 BRA `(.L_x_9) ;  /* 0x00000000000c0947 */ /* 0x000fea0003800000 */
.L_x_11:
[----:B-----5:R1:W-:Y:S01]  /*0520*/  STG.E desc[UR12][R6.64+0x4], R9 ;  /* 0x0000040906007986 */ /* 0x0203e2000c10190c */
[----:B------:R-:W-:Y:S01]  /*0530*/  IADD3 R17, PT, PT, R17, 0x1, RZ ;  /* 0x0000000111117810 */ /* 0x000fe20007ffe0ff */
[----:B------:R-:W-:Y:S06]  /*0540*/  BRA `(.L_x_12) ;  /* 0x0000000000087947 */ /* 0x000fec0003800000 */
.L_x_9:
[----:B-----5:R2:W-:Y:S01]  /*0550*/  STG.E desc[UR12][R6.64+0x4], R21 ;  /* 0x0000041506007986 */ /* 0x0205e2000c10190c */
[----:B------:R-:W-:-:S07]  /*0560*/  VIADD R19, R19, 0x1 ;  /* 0x0000000113137836 */ /* 0x000fce0000000000 */
.L_x_12:
[----:B------:R-:W-:Y:S01]  /*0570*/  UISETP.NE.AND UP0, UPT, UR6, 0x2, UPT ;  /* 0x000000020600788c */ /* 0x000fe2000bf05270 */
[----:B------:R-:W-:-:S08]  /*0580*/  IADD3 R10, PT, PT, R13, 0x2, RZ ;  /* 0x000000020d0a7810 */ /* 0x000fd00007ffe0ff */
[----:B------:R-:W-:Y:S05]  /*0590*/  BRA.U !UP0, `(.L_x_2) ;  /* 0x0000000108587547 */ /* 0x000fea000b800000 */
[----:B------:R-:W-:-:S13]  /*05a0*/  ISETP.GE.AND P0, PT, R17, R15, PT ;  /* 0x0000000f1100720c */ /* 0x000fda0003f06270 */
[----:B------:R-:W-:Y:S05]  /*05b0*/  @!P0 BRA `(.L_x_13) ;  /* 0x00000000000c8947 */ /* 0x000fea0003800000 */
[----:B01----:R-:W-:-:S05]  /*05c0*/  IMAD.WIDE R8, R19, 0x4, R2 ;  /* 0x0000000413087825 */ /* 0x003fca00078e0202 */
[----:B--2---:R0:W5:Y:S01]  /*05d0*/  LDG.E R21, desc[UR12][R8.64] ;  /* 0x0000000c08157981 */ /* 0x004162000c1e1900 */
[----:B------:R-:W-:Y:S05]  /*05e0*/  BRA `(.L_x_14) ;  /* 0x0000000000387947 */ /* 0x000fea0003800000 */
.L_x_13:
[----:B------:R-:W-:-:S13]  /*05f0*/  ISETP.GE.AND P0, PT, R19, R11, PT ;  /* 0x0000000b1300720c */ /* 0x000fda0003f06270 */
[----:B------:R-:W-:Y:S05]  /*0600*/  @!P0 BRA `(.L_x_15) ;  /* 0x00000000000c8947 */ /* 0x000fea0003800000 */
[----:B01----:R-:W-:-:S06]  /*0610*/  IMAD.WIDE R8, R17, 0x4, R2 ;  /* 0x0000000411087825 */ /* 0x003fcc00078e0202 */
[----:B------:R0:W5:Y:S01]  /*0620*/  LDG.E R9, desc[UR12][R8.64] ;  /* 0x0000000c08097981 */ /* 0x000162000c1e1900 */
[----:B------:R-:W-:Y:S05]  /*0630*/  BRA `(.L_x_16) ;  /* 0x0000000000187947 */ /* 0x000fea0003800000 */
.L_x_15:
[----:B01----:R-:W-:-:S04]  /*0640*/  IMAD.WIDE R8, R17, 0x4, R2 ;  /* 0x0000000411087825 */ /* 0x003fc800078e0202 */
[----:B--2---:R-:W-:Y:S02]  /*0650*/  IMAD.WIDE R20, R19, 0x4, R2 ;  /* 0x0000000413147825 */ /* 0x004fe400078e0202 */
[----:B------:R-:W2:Y:S04]  /*0660*/  LDG.E R9, desc[UR12][R8.64] ;  /* 0x0000000c08097981 */ /* 0x000ea8000c1e1900 */
[----:B------:R-:W2:Y:S02]  /*0670*/  LDG.E R21, desc[UR12][R20.64] ;  /* 0x0000000c14157981 */ /* 0x000ea4000c1e1900 */
[----:B--2---:R-:W-:-:S13]  /*0680*/  ISETP.GT.AND P0, PT, R9, R21, PT ;  /* 0x000000150900720c */ /* 0x004fda0003f04270 */
[----:B------:R-:W-:Y:S05]  /*0690*/  @P0 BRA `(.L_x_14) ;  /* 0x00000000000c0947 */ /* 0x000fea0003800000 */
.L_x_16:
[----:B-----5:R1:W-:Y:S01]  /*06a0*/  STG.E desc[UR12][R6.64+0x8], R9 ;  /* 0x0000080906007986 */ /* 0x0203e2000c10190c */
[----:B------:R-:W-:Y:S01]  /*06b0*/  VIADD R17, R17, 0x1 ;  /* 0x0000000111117836 */ /* 0x000fe20000000000 */
[----:B------:R-:W-:Y:S06]  /*06c0*/  BRA `(.L_x_17) ;  /* 0x0000000000087947 */ /* 0x000fec0003800000 */
.L_x_14:
[----:B-----5:R3:W-:Y:S01]  /*06d0*/  STG.E desc[UR12][R6.64+0x8], R21 ;  /* 0x0000081506007986 */ /* 0x0207e2000c10190c */
[----:B------:R-:W-:-:S07]  /*06e0*/  IADD3 R19, PT, PT, R19, 0x1, RZ ;  /* 0x0000000113137810 */ /* 0x000fce0007ffe0ff */
.L_x_17:
[----:B------:R-:W-:-:S07]  /*06f0*/  VIADD R10, R13, 0x3 ;  /* 0x000000030d0a7836 */ /* 0x000fce0000000000 */
.L_x_2:
[----:B------:R-:W-:-:S09]  /*0700*/  UISETP.GE.U32.AND UP0, UPT, UR15, 0x3, UPT ;  /* 0x000000030f00788c */ /* 0x000fd2000bf06070 */
[----:B------:R-:W-:Y:S05]  /*0710*/  BRA.U !UP0, `(.L_x_18) ;  /* 0x0000000508947547 */ /* 0x000fea000b800000 */
[----:B-123--:R-:W1:Y:S01]  /*0720*/  LDC.64 R6, c[0x0][0x380] ;  /* 0x0000e000ff067b82 */ /* 0x00ee620000000a00 */
[----:B------:R-:W-:-:S07]  /*0730*/  IADD3 R12, PT, PT, R10, -UR14, RZ ;  /* 0x8000000e0a0c7c10 */ /* 0x000fce000fffe0ff */
.L_x_38:
[----:B------:R-:W-:-:S13]  /*0740*/  ISETP.GE.AND P2, PT, R17, R15, PT ;  /* 0x0000000f1100720c */ /* 0x000fda0003f46270 */
[----:B--2---:R-:W2:Y:S01]  /*0750*/  @P2 LDC.64 R2, c[0x0][0x380] ;  /* 0x0000e000ff022b82 */ /* 0x004ea20000000a00 */
[----:B------:R-:W-:Y:S01]  /*0760*/  VIADD R12, R12, 0x4 ;  /* 0x000000040c0c7836 */ /* 0x000fe20000000000 */
[----:B01----:R-:W-:Y:S01]  /*0770*/  MOV R8, UR7 ;  /* 0x0000000700087c02 */ /* 0x003fe20008000f00 */
[----:B------:R-:W-:-:S03]  /*0780*/  IMAD.U32 R9, RZ, RZ, UR8 ;  /* 0x00000008ff097e24 */ /* 0x000fc6000f8e00ff */
[----:B------:R-:W-:Y:S01]  /*0790*/  ISETP.NE.AND P0, PT, R12, RZ, PT ;  /* 0x000000ff0c00720c */ /* 0x000fe20003f05270 */
[----:B------:R-:W-:-:S04]  /*07a0*/  IMAD.WIDE R8, R10, 0x4, R8 ;  /* 0x000000040a087825 */ /* 0x000fc800078e0208 */
[----:B--2---:R-:W-:-:S06]  /*07b0*/  @P2 IMAD.WIDE R20, R19, 0x4, R2 ;  /* 0x0000000413142825 */ /* 0x004fcc00078e0202 */
[----:B------:R0:W5:Y:S01]  /*07c0*/  @P2 LDG.E R21, desc[UR12][R20.64] ;  /* 0x0000000c14152981 */ /* 0x000162000c1e1900 */
[----:B------:R-:W-:Y:S05]  /*07d0*/  @P2 BRA `(.L_x_19) ;  /* 0x00000000004c2947 */ /* 0x000fea0003800000 */
[----:B------:R-:W-:-:S13]  /*07e0*/  ISETP.GE.AND P2, PT, R19, R11, PT ;  /* 0x0000000b1300720c */ /* 0x000fda0003f46270 */
[----:B------:R-:W-:Y:S05]  /*07f0*/  @!P2 BRA `(.L_x_20) ;  /* 0x000000000014a947 */ /* 0x000fea0003800000 */
[----:B-1----:R-:W-:Y:S01]  /*0800*/  MOV R2, R6 ;  /* 0x0000000600027202 */ /* 0x002fe20000000f00 */
[----:B------:R-:W-:-:S04]  /*0810*/  IMAD.MOV.U32 R3, RZ, RZ, R7 ;  /* 0x000000ffff037224 */ /* 0x000fc800078e0007 */
[----:B0----5:R-:W-:-:S06]  /*0820*/  IMAD.WIDE R20, R17, 0x4, R2 ;  /* 0x0000000411147825 */ /* 0x021fcc00078e0202 */
[----:B------:R0:W5:Y:S01]  /*0830*/  LDG.E R21, desc[UR12][R20.64] ;  /* 0x0000000c14157981 */ /* 0x000162000c1e1900 */
[----:B------:R-:W-:Y:S05]  /*0840*/  BRA `(.L_x_21) ;  /* 0x0000000000247947 */ /* 0x000fea0003800000 */
.L_x_20:
[----:B-1----:R-:W-:Y:S01]  /*0850*/  MOV R2, R6 ;  /* 0x0000000600027202 */ /* 0x002fe20000000f00 */
[----:B------:R-:W-:-:S04]  /*0860*/  IMAD.MOV.U32 R3, RZ, RZ, R7 ;  /* 0x000000ffff037224 */ /* 0x000fc800078e0007 */
[----:B------:R-:W-:-:S04]  /*0870*/  IMAD.WIDE R22, R17, 0x4, R2 ;  /* 0x0000000411167825 */ /* 0x000fc800078e0202 */
[----:B0----5:R-:W-:Y:S02]  /*0880*/  IMAD.WIDE R20, R19, 0x4, R2 ;  /* 0x0000000413147825 */ /* 0x021fe400078e0202 */
[----:B------:R-:W2:Y:S04]  /*0890*/  LDG.E R22, desc[UR12][R22.64] ;  /* 0x0000000c16167981 */ /* 0x000ea8000c1e1900 */
[----:B------:R-:W2:Y:S02]  /*08a0*/  LDG.E R21, desc[UR12][R20.64] ;  /* 0x0000000c14157981 */ /* 0x000ea4000c1e1900 */
[----:B--2---:R-:W-:-:S13]  /*08b0*/  ISETP.GT.AND P2, PT, R22, R21, PT ;  /* 0x000000151600720c */ /* 0x004fda0003f44270 */
[----:B------:R-:W-:Y:S05]  /*08c0*/  @P2 BRA `(.L_x_19) ;  /* 0x0000000000102947 */ /* 0x000fea0003800000 */
[----:B------:R-:W-:-:S07]  /*08d0*/  MOV R21, R22 ;  /* 0x0000001600157202 */ /* 0x000fce0000000f00 */
.L_x_21:
[----:B-----5:R1:W-:Y:S01]  /*08e0*/  STG.E desc[UR12][R8.64+-0x8], R21 ;  /* 0xfffff81508007986 */ /* 0x0203e2000c10190c */
[----:B------:R-:W-:Y:S01]  /*08f0*/  VIADD R17, R17, 0x1 ;  /* 0x0000000111117836 */ /* 0x000fe20000000000 */
[----:B------:R-:W-:Y:S06]  /*0900*/  BRA `(.L_x_22) ;  /* 0x0000000000087947 */ /* 0x000fec0003800000 */
.L_x_19:
[----:B-----5:R2:W-:Y:S01]  /*0910*/  STG.E desc[UR12][R8.64+-0x8], R21 ;  /* 0xfffff81508007986 */ /* 0x0205e2000c10190c */
[----:B------:R-:W-:-:S07]  /*0920*/  IADD3 R19, PT, PT, R19, 0x1, RZ ;  /* 0x0000000113137810 */ /* 0x000fce0007ffe0ff */
.L_x_22:
[----:B------:R-:W-:-:S13]  /*0930*/  ISETP.GE.AND P2, PT, R17, R15, PT ;  /* 0x0000000f1100720c */ /* 0x000fda0003f46270 */
[----:B------:R-:W-:Y:S05]  /*0940*/  @!P2 BRA `(.L_x_23) ;  /* 0x00000000000ca947 */ /* 0x000fea0003800000 */
[----:B012---:R-:W-:-:S06]  /*0950*/  IMAD.WIDE R20, R19, 0x4, R2 ;  /* 0x0000000413147825 */ /* 0x007fcc00078e0202 */
[----:B------:R0:W5:Y:S01]  /*0960*/  LDG.E R21, desc[UR12][R20.64] ;  /* 0x0000000c14157981 */ /* 0x000162000c1e1900 */
[----:B------:R-:W-:Y:S05]  /*0970*/  BRA `(.L_x_24) ;  /* 0x00000000003c7947 */ /* 0x000fea0003800000 */
.L_x_23:
[----:B------:R-:W-:-:S13]  /*0980*/  ISETP.GE.AND P2, PT, R19, R11, PT ;  /* 0x0000000b1300720c */ /* 0x000fda0003f46270 */
[----:B------:R-:W-:Y:S05]  /*0990*/  @!P2 BRA `(.L_x_25) ;  /* 0x00000000000ca947 */ /* 0x000fea0003800000 */
[----:B012---:R-:W-:-:S06]  /*09a0*/  IMAD.WIDE R20, R17, 0x4, R2 ;  /* 0x0000000411147825 */ /* 0x007fcc00078e0202 */
[----:B------:R0:W5:Y:S01]  /*09b0*/  LDG.E R21, desc[UR12][R20.64] ;  /* 0x0000000c14157981 */ /* 0x000162000c1e1900 */
[----:B------:R-:W-:Y:S05]  /*09c0*/  BRA `(.L_x_26) ;  /* 0x00000000001c7947 */ /* 0x000fea0003800000 */
.L_x_25:
[----:B------:R-:W-:-:S04]  /*09d0*/  IMAD.WIDE R22, R17, 0x4, R2 ;  /* 0x0000000411167825 */ /* 0x000fc800078e0202 */
[----:B012---:R-:W-:Y:S02]  /*09e0*/  IMAD.WIDE R20, R19, 0x4, R2 ;  /* 0x0000000413147825 */ /* 0x007fe400078e0202 */
[----:B------:R-:W2:Y:S04]  /*09f0*/  LDG.E R22, desc[UR12][R22.64] ;  /* 0x0000000c16167981 */ /* 0x000ea8000c1e1900 */
[----:B------:R-:W2:Y:S02]  /*0a00*/  LDG.E R21, desc[UR12][R20.64] ;  /* 0x0000000c14157981 */ /* 0x000ea4000c1e1900 */
[----:B--2---:R-:W-:-:S13]  /*0a10*/  ISETP.GT.AND P2, PT, R22, R21, PT ;  /* 0x000000151600720c */ /* 0x004fda0003f44270 */
[----:B------:R-:W-:Y:S05]  /*0a20*/  @P2 BRA `(.L_x_24) ;  /* 0x0000000000102947 */ /* 0x000fea0003800000 */
[----:B------:R-:W-:-:S07]  /*0a30*/  IMAD.MOV.U32 R21, RZ, RZ, R22 ;  /* 0x000000ffff157224 */ /* 0x000fce00078e0016 */
.L_x_26:
[----:B-----5:R1:W-:Y:S01]  /*0a40*/  STG.E desc[UR12][R8.64+-0x4], R21 ;  /* 0xfffffc1508007986 */ /* 0x0203e2000c10190c */
[----:B------:R-:W-:Y:S01]  /*0a50*/  IADD3 R17, PT, PT, R17, 0x1, RZ ;  /* 0x0000000111117810 */ /* 0x000fe20007ffe0ff */
[----:B------:R-:W-:Y:S06]  /*0a60*/  BRA `(.L_x_27) ;  /* 0x0000000000087947 */ /* 0x000fec0003800000 */
.L_x_24:
[----:B-----5:R2:W-:Y:S01]  /*0a70*/  STG.E desc[UR12][R8.64+-0x4], R21 ;  /* 0xfffffc1508007986 */ /* 0x0205e2000c10190c */
[----:B------:R-:W-:-:S07]  /*0a80*/  VIADD R19, R19, 0x1 ;  /* 0x0000000113137836 */ /* 0x000fce0000000000 */
.L_x_27:
[----:B------:R-:W-:-:S13]  /*0a90*/  ISETP.GE.AND P2, PT, R17, R15, PT ;  /* 0x0000000f1100720c */ /* 0x000fda0003f46270 */
[----:B------:R-:W-:Y:S05]  /*0aa0*/  @!P2 BRA `(.L_x_28) ;  /* 0x00000000000ca947 */ /* 0x000fea0003800000 */
[----:B012---:R-:W-:-:S06]  /*0ab0*/  IMAD.WIDE R20, R19, 0x4, R2 ;  /* 0x0000000413147825 */ /* 0x007fcc00078e0202 */
[----:B------:R0:W5:Y:S01]  /*0ac0*/  LDG.E R21, desc[UR12][R20.64] ;  /* 0x0000000c14157981 */ /* 0x000162000c1e1900 */
[----:B------:R-:W-:Y:S05]  /*0ad0*/  BRA `(.L_x_29) ;  /* 0x00000000003c7947 */ /* 0x000fea0003800000 */
.L_x_28:
[----:B------:R-:W-:-:S13]  /*0ae0*/  ISETP.GE.AND P2, PT, R19, R11, PT ;  /* 0x0000000b1300720c */ /* 0x000fda0003f46270 */
[----:B------:R-:W-:Y:S05]  /*0af0*/  @!P2 BRA `(.L_x_30) ;  /* 0x00000000000ca947 */ /* 0x000fea0003800000 */
[----:B012---:R-:W-:-:S06]  /*0b00*/  IMAD.WIDE R20, R17, 0x4, R2 ;  /* 0x0000000411147825 */ /* 0x007fcc00078e0202 */
[----:B------:R0:W5:Y:S01]  /*0b10*/  LDG.E R21, desc[UR12][R20.64] ;  /* 0x0000000c14157981 */ /* 0x000162000c1e1900 */
[----:B------:R-:W-:Y:S05]  /*0b20*/  BRA `(.L_x_31) ;  /* 0x00000000001c7947 */ /* 0x000fea0003800000 */
.L_x_30:
[----:B------:R-:W-:-:S04]  /*0b30*/  IMAD.WIDE R22, R17, 0x4, R2 ;  /* 0x0000000411167825 */ /* 0x000fc800078e0202 */
[----:B012---:R-:W-:Y:S02]  /*0b40*/  IMAD.WIDE R20, R19, 0x4, R2 ;  /* 0x0000000413147825 */ /* 0x007fe400078e0202 */
[----:B------:R-:W2:Y:S04]  /*0b50*/  LDG.E R22, desc[UR12][R22.64] ;  /* 0x0000000c16167981 */ /* 0x000ea8000c1e1900 */
[----:B------:R-:W2:Y:S02]  /*0b60*/  LDG.E R21, desc[UR12][R20.64] ;  /* 0x0000000c14157981 */ /* 0x000ea4000c1e1900 */
[----:B--2---:R-:W-:-:S13]  /*0b70*/  ISETP.GT.AND P2, PT, R22, R21, PT ;  /* 0x000000151600720c */ /* 0x004fda0003f44270 */
[----:B------:R-:W-:Y:S05]  /*0b80*/  @P2 BRA `(.L_x_29) ;  /* 0x0000000000102947 */ /* 0x000fea0003800000 */
[----:B------:R-:W-:-:S07]  /*0b90*/  MOV R21, R22 ;  /* 0x0000001600157202 */ /* 0x000fce0000000f00 */
.L_x_31:
[----:B-----5:R1:W-:Y:S01]  /*0ba0*/  STG.E desc[UR12][R8.64], R21 ;  /* 0x0000001508007986 */ /* 0x0203e2000c10190c */
[----:B------:R-:W-:Y:S01]  /*0bb0*/  VIADD R17, R17, 0x1 ;  /* 0x0000000111117836 */ /* 0x000fe20000000000 */
[----:B------:R-:W-:Y:S06]  /*0bc0*/  BRA `(.L_x_32) ;  /* 0x0000000000087947 */ /* 0x000fec0003800000 */
.L_x_29:
[----:B-----5:R2:W-:Y:S01]  /*0bd0*/  STG.E desc[UR12][R8.64], R21 ;  /* 0x0000001508007986 */ /* 0x0205e2000c10190c */
[----:B------:R-:W-:-:S07]  /*0be0*/  IADD3 R19, PT, PT, R19, 0x1, RZ ;  /* 0x0000000113137810 */ /* 0x000fce0007ffe0ff */
.L_x_32:
[----:B------:R-:W-:-:S13]  /*0bf0*/  ISETP.GE.AND P2, PT, R17, R15, PT ;  /* 0x0000000f1100720c */ /* 0x000fda0003f46270 */
[----:B------:R-:W-:Y:S05]  /*0c00*/  @!P2 BRA `(.L_x_33) ;  /* 0x00000000000ca947 */ /* 0x000fea0003800000 */
[----:B012---:R-:W-:-:S06]  /*0c10*/  IMAD.WIDE R20, R19, 0x4, R2 ;  /* 0x0000000413147825 */ /* 0x007fcc00078e0202 */
[----:B------:R0:W5:Y:S01]  /*0c20*/  LDG.E R21, desc[UR12][R20.64] ;  /* 0x0000000c14157981 */ /* 0x000162000c1e1900 */
[----:B------:R-:W-:Y:S05]  /*0c30*/  BRA `(.L_x_34) ;  /* 0x00000000003c7947 */ /* 0x000fea0003800000 */
.L_x_33:
[----:B------:R-:W-:-:S13]  /*0c40*/  ISETP.GE.AND P2, PT, R19, R11, PT ;  /* 0x0000000b1300720c */ /* 0x000fda0003f46270 */
[----:B------:R-:W-:Y:S05]  /*0c50*/  @!P2 BRA `(.L_x_35) ;  /* 0x00000000000ca947 */ /* 0x000fea0003800000 */
[----:B012---:R-:W-:-:S06]  /*0c60*/  IMAD.WIDE R20, R17, 0x4, R2 ;  /* 0x0000000411147825 */ /* 0x007fcc00078e0202 */
[----:B------:R0:W5:Y:S01]  /*0c70*/  LDG.E R21, desc[UR12][R20.64] ;  /* 0x0000000c14157981 */ /* 0x000162000c1e1900 */
[----:B------:R-:W-:Y:S05]  /*0c80*/  BRA `(.L_x_36) ;  /* 0x00000000001c7947 */ /* 0x000fea0003800000 */
.L_x_35:
[----:B------:R-:W-:-:S04]  /*0c90*/  IMAD.WIDE R22, R17, 0x4, R2 ;  /* 0x0000000411167825 */ /* 0x000fc800078e0202 */
[----:B012---:R-:W-:Y:S02]  /*0ca0*/  IMAD.WIDE R20, R19, 0x4, R2 ;  /* 0x0000000413147825 */ /* 0x007fe400078e0202 */
[----:B------:R-:W2:Y:S04]  /*0cb0*/  LDG.E R22, desc[UR12][R22.64] ;  /* 0x0000000c16167981 */ /* 0x000ea8000c1e1900 */
[----:B------:R-:W2:Y:S02]  /*0cc0*/  LDG.E R21, desc[UR12][R20.64] ;  /* 0x0000000c14157981 */ /* 0x000ea4000c1e1900 */
[----:B--2---:R-:W-:-:S13]  /*0cd0*/  ISETP.GT.AND P2, PT, R22, R21, PT ;  /* 0x000000151600720c */ /* 0x004fda0003f44270 */
[----:B------:R-:W-:Y:S05]  /*0ce0*/  @P2 BRA `(.L_x_34) ;  /* 0x0000000000102947 */ /* 0x000fea0003800000 */
[----:B------:R-:W-:-:S07]  /*0cf0*/  IMAD.MOV.U32 R21, RZ, RZ, R22 ;  /* 0x000000ffff157224 */ /* 0x000fce00078e0016 */
.L_x_36:
[----:B-----5:R1:W-:Y:S01]  /*0d00*/  STG.E desc[UR12][R8.64+0x4], R21 ;  /* 0x0000041508007986 */ /* 0x0203e2000c10190c */
[----:B------:R-:W-:Y:S01]  /*0d10*/  IADD3 R17, PT, PT, R17, 0x1, RZ ;  /* 0x0000000111117810 */ /* 0x000fe20007ffe0ff */
[----:B------:R-:W-:Y:S06]  /*0d20*/  BRA `(.L_x_37) ;  /* 0x0000000000087947 */ /* 0x000fec0003800000 */
.L_x_34:
[----:B-----5:R2:W-:Y:S01]  /*0d30*/  STG.E desc[UR12][R8.64+0x4], R21 ;  /* 0x0000041508007986 */ /* 0x0205e2000c10190c */
[----:B------:R-:W-:-:S07]  /*0d40*/  IADD3 R19, PT, PT, R19, 0x1, RZ ;  /* 0x0000000113137810 */ /* 0x000fce0007ffe0ff */
.L_x_37:
[----:B------:R-:W-:Y:S01]  /*0d50*/  VIADD R10, R10, 0x4 ;  /* 0x000000040a0a7836 */ /* 0x000fe20000000000 */
[----:B------:R-:W-:Y:S06]  /*0d60*/  @P0 BRA `(.L_x_38) ;  /* 0xfffffff800740947 */ /* 0x000fec000383ffff */
.L_x_18:
[----:B------:R-:W-:Y:S01]  /*0d70*/  UISETP.NE.AND UP0, UPT, UR6, URZ, UPT ;  /* 0x000000ff0600728c */ /* 0x000fe2000bf05270 */
[----:B-123--:R-:W-:-:S08]  /*0d80*/  MOV R7, R13 ;  /* 0x0000000d00077202 */ /* 0x00efd00000000f00 */
[----:B------:R-:W-:Y:S05]  /*0d90*/  BRA.U !UP0, `(.L_x_39) ;  /* 0x00000001083c7547 */ /* 0x000fea000b800000 */
[----:B------:R-:W0:Y:S02]  /*0da0*/  LDC.64 R6, c[0x0][0x388] ;  /* 0x0000e200ff067b82 */ /* 0x000e240000000a00 */
[----:B0-----:R-:W-:-:S05]  /*0db0*/  IMAD.WIDE R8, R13, 0x4, R6 ;  /* 0x000000040d087825 */ /* 0x001fca00078e0206 */
[----:B------:R-:W2:Y:S01]  /*0dc0*/  LDG.E R11, desc[UR12][R8.64] ;  /* 0x0000000c080b7981 */ /* 0x000ea2000c1e1900 */
[----:B------:R-:W-:Y:S01]  /*0dd0*/  UISETP.NE.AND UP0, UPT, UR6, 0x1, UPT ;  /* 0x000000010600788c */ /* 0x000fe2000bf05270 */
[----:B------:R-:W-:Y:S02]  /*0de0*/  IADD3 R7, PT, PT, R13, 0x1, RZ ;  /* 0x000000010d077810 */ /* 0x000fe40007ffe0ff */
[----:B--2---:R1:W-:Y:S06]  /*0df0*/  STG.E desc[UR12][R4.64], R11 ;  /* 0x0000000b04007986 */ /* 0x0043ec000c10190c */
[----:B------:R-:W-:Y:S05]  /*0e00*/  BRA.U !UP0, `(.L_x_39) ;  /* 0x0000000108207547 */ /* 0x000fea000b800000 */
[----:B-1----:R-:W2:Y:S01]  /*0e10*/  LDG.E R11, desc[UR12][R8.64+0x4] ;  /* 0x0000040c080b7981 */ /* 0x002ea2000c1e1900 */
[----:B------:R-:W-:Y:S01]  /*0e20*/  UISETP.NE.AND UP0, UPT, UR6, 0x2, UPT ;  /* 0x000000020600788c */ /* 0x000fe2000bf05270 */
[----:B------:R-:W-:Y:S02]  /*0e30*/  VIADD R7, R13, 0x2 ;  /* 0x000000020d077836 */ /* 0x000fe40000000000 */
[----:B--2---:R2:W-:Y:S06]  /*0e40*/  STG.E desc[UR12][R4.64+0x4], R11 ;  /* 0x0000040b04007986 */ /* 0x0045ec000c10190c */
[----:B------:R-:W-:Y:S05]  /*0e50*/  BRA.U !UP0, `(.L_x_39) ;  /* 0x00000001080c7547 */ /* 0x000fea000b800000 */
[----:B------:R-:W3:Y:S01]  /*0e60*/  LDG.E R9, desc[UR12][R8.64+0x8] ;  /* 0x0000080c08097981 */ /* 0x000ee2000c1e1900 */
[----:B------:R-:W-:-:S03]  /*0e70*/  IADD3 R7, PT, PT, R13, 0x3, RZ ;  /* 0x000000030d077810 */ /* 0x000fc60007ffe0ff */
[----:B---3--:R3:W-:Y:S04]  /*0e80*/  STG.E desc[UR12][R4.64+0x8], R9 ;  /* 0x0000080904007986 */ /* 0x0087e8000c10190c */
.L_x_39:
[----:B------:R-:W-:-:S09]  /*0e90*/  UISETP.GE.U32.AND UP0, UPT, UR15, 0x3, UPT ;  /* 0x000000030f00788c */ /* 0x000fd2000bf06070 */
[----:B------:R-:W-:Y:S05]  /*0ea0*/  BRA.U !UP0, `(.L_x_1) ;  /* 0x0000000508887547 */ /* 0x000fea000b800000 */
[----:B------:R-:W-:-:S13]  /*0eb0*/  ISETP.GE.AND P0, PT, R7, UR14, PT ;  /* 0x0000000e07007c0c */ /* 0x000fda000bf06270 */
[----:B------:R-:W-:Y:S05]  /*0ec0*/  @P0 BRA `(.L_x_40) ;  /* 0x0000000400480947 */ /* 0x000fea0003800000 */
[----:B0123--:R-:W-:Y:S02]  /*0ed0*/  IADD3 R4, PT, PT, -R7, UR14, RZ ;  /* 0x0000000e07047c10 */ /* 0x00ffe4000fffe1ff */
[----:B------:R-:W-:Y:S02]  /*0ee0*/  PLOP3.LUT P0, PT, PT, PT, PT, 0x80, 0x8 ;  /* 0x000000000008781c */ /* 0x000fe40003f0f070 */
[----:B------:R-:W-:-:S13]  /*0ef0*/  ISETP.GT.AND P2, PT, R4, 0xc, PT ;  /* 0x0000000c0400780c */ /* 0x000fda0003f44270 */
[----:B------:R-:W-:Y:S05]  /*0f00*/  @!P2 BRA `(.L_x_41) ;  /* 0x0000000000c4a947 */ /* 0x000fea0003800000 */
[----:B------:R-:W-:Y:S01]  /*0f10*/  PLOP3.LUT P0, PT, PT, PT, PT, 0x8, 0x80 ;  /* 0x000000000080781c */ /* 0x000fe20003f0e170 */
[----:B------:R-:W-:-:S12]  /*0f20*/  UIADD3 UR6, UPT, UPT, UR14, -0xc, URZ ;  /* 0xfffffff40e067890 */ /* 0x000fd8000fffe0ff */
.L_x_42:
[----:B------:R-:W0:Y:S02]  /*0f30*/  LDC.64 R4, c[0x0][0x388] ;  /* 0x0000e200ff047b82 */ /* 0x000e240000000a00 */
[----:B0---4-:R-:W-:-:S05]  /*0f40*/  IMAD.WIDE R8, R7, 0x4, R4 ;  /* 0x0000000407087825 */ /* 0x011fca00078e0204 */
[----:B------:R-:W2:Y:S01]  /*0f50*/  LDG.E R17, desc[UR12][R8.64] ;  /* 0x0000000c08117981 */ /* 0x000ea2000c1e1900 */
[----:B------:R-:W-:-:S05]  /*0f60*/  IMAD.WIDE R10, R7, 0x4, R2 ;  /* 0x00000004070a7825 */ /* 0x000fca00078e0202 */
[----:B--2---:R0:W-:Y:S04]  /*0f70*/  STG.E desc[UR12][R10.64], R17 ;  /* 0x000000110a007986 */ /* 0x0041e8000c10190c */
[----:B------:R-:W2:Y:S04]  /*0f80*/  LDG.E R19, desc[UR12][R8.64+0x4] ;  /* 0x0000040c08137981 */ /* 0x000ea8000c1e1900 */
[----:B--2---:R1:W-:Y:S04]  /*0f90*/  STG.E desc[UR12][R10.64+0x4], R19 ;  /* 0x000004130a007986 */ /* 0x0043e8000c10190c */
[----:B------:R-:W2:Y:S01]  /*0fa0*/  LDG.E R21, desc[UR12][R8.64+0x8] ;  /* 0x0000080c08157981 */ /* 0x000ea2000c1e1900 */
[----:B------:R-:W-:-:S03]  /*0fb0*/  IADD3 R15, PT, PT, R7, 0x4, RZ ;  /* 0x00000004070f7810 */ /* 0x000fc60007ffe0ff */
[----:B--2---:R2:W-:Y:S04]  /*0fc0*/  STG.E desc[UR12][R10.64+0x8], R21 ;  /* 0x000008150a007986 */ /* 0x0045e8000c10190c */
[----:B------:R-:W3:Y:S01]  /*0fd0*/  LDG.E R23, desc[UR12][R8.64+0xc] ;  /* 0x00000c0c08177981 */ /* 0x000ee2000c1e1900 */
[----:B------:R-:W-:-:S03]  /*0fe0*/  IMAD.WIDE R12, R15, 0x4, R4 ;  /* 0x000000040f0c7825 */ /* 0x000fc600078e0204 */
[----:B---3--:R3:W-:Y:S04]  /*0ff0*/  STG.E desc[UR12][R10.64+0xc], R23 ;  /* 0x00000c170a007986 */ /* 0x0087e8000c10190c */
[----:B------:R-:W4:Y:S01]  /*1000*/  LDG.E R25, desc[UR12][R12.64] ;  /* 0x0000000c0c197981 */ /* 0x000f22000c1e1900 */
[----:B------:R-:W-:-:S05]  /*1010*/  IMAD.WIDE R14, R15, 0x4, R2 ;  /* 0x000000040f0e7825 */ /* 0x000fca00078e0202 */
[----:B----4-:R4:W-:Y:S04]  /*1020*/  STG.E desc[UR12][R14.64], R25 ;  /* 0x000000190e007986 */ /* 0x0109e8000c10190c */
[----:B0-----:R-:W5:Y:S04]  /*1030*/  LDG.E R17, desc[UR12][R12.64+0x4] ;  /* 0x0000040c0c117981 */ /* 0x001f68000c1e1900 */
[----:B-----5:R0:W-:Y:S04]  /*1040*/  STG.E desc[UR12][R14.64+0x4], R17 ;  /* 0x000004110e007986 */ /* 0x0201e8000c10190c */
[----:B-1----:R-:W5:Y:S01]  /*1050*/  LDG.E R19, desc[UR12][R12.64+0x8] ;  /* 0x0000080c0c137981 */ /* 0x002f62000c1e1900 */
[----:B------:R-:W-:-:S03]  /*1060*/  VIADD R27, R7, 0x8 ;  /* 0x00000008071b7836 */ /* 0x000fc60000000000 */
[----:B-----5:R1:W-:Y:S04]  /*1070*/  STG.E desc[UR12][R14.64+0x8], R19 ;  /* 0x000008130e007986 */ /* 0x0203e8000c10190c */
[----:B--2---:R-:W2:Y:S01]  /*1080*/  LDG.E R21, desc[UR12][R12.64+0xc] ;  /* 0x00000c0c0c157981 */ /* 0x004ea2000c1e1900 */
[----:B------:R-:W-:-:S03]  /*1090*/  IMAD.WIDE R8, R27, 0x4, R4 ;  /* 0x000000041b087825 */ /* 0x000fc600078e0204 */
[----:B--2---:R2:W-:Y:S04]  /*10a0*/  STG.E desc[UR12][R14.64+0xc], R21 ;  /* 0x00000c150e007986 */ /* 0x0045e8000c10190c */
[----:B---3--:R-:W3:Y:S01]  /*10b0*/  LDG.E R23, desc[UR12][R8.64] ;  /* 0x0000000c08177981 */ /* 0x008ee2000c1e1900 */
[----:B------:R-:W-:-:S05]  /*10c0*/  IMAD.WIDE R10, R27, 0x4, R2 ;  /* 0x000000041b0a7825 */ /* 0x000fca00078e0202 */
[----:B---3--:R3:W-:Y:S04]  /*10d0*/  STG.E desc[UR12][R10.64], R23 ;  /* 0x000000170a007986 */ /* 0x0087e8000c10190c */
[----:B----4-:R-:W4:Y:S04]  /*10e0*/  LDG.E R25, desc[UR12][R8.64+0x4] ;  /* 0x0000040c08197981 */ /* 0x010f28000c1e1900 */
[----:B----4-:R4:W-:Y:S04]  /*10f0*/  STG.E desc[UR12][R10.64+0x4], R25 ;  /* 0x000004190a007986 */ /* 0x0109e8000c10190c */
[----:B0-----:R-:W5:Y:S01]  /*1100*/  LDG.E R17, desc[UR12][R8.64+0x8] ;  /* 0x0000080c08117981 */ /* 0x001f62000c1e1900 */
[----:B------:R-:W-:-:S03]  /*1110*/  IADD3 R13, PT, PT, R7, 0xc, RZ ;  /* 0x0000000c070d7810 */ /* 0x000fc60007ffe0ff */
[----:B-----5:R4:W-:Y:S04]  /*1120*/  STG.E desc[UR12][R10.64+0x8], R17 ;  /* 0x000008110a007986 */ /* 0x0209e8000c10190c */
[----:B-1----:R-:W5:Y:S01]  /*1130*/  LDG.E R19, desc[UR12][R8.64+0xc] ;  /* 0x00000c0c08137981 */ /* 0x002f62000c1e1900 */
[----:B------:R-:W-:-:S03]  /*1140*/  IMAD.WIDE R4, R13, 0x4, R4 ;  /* 0x000000040d047825 */ /* 0x000fc600078e0204 */
[----:B-----5:R4:W-:Y:S04]  /*1150*/  STG.E desc[UR12][R10.64+0xc], R19 ;  /* 0x00000c130a007986 */ /* 0x0209e8000c10190c */
[----:B--2---:R-:W2:Y:S01]  /*1160*/  LDG.E R15, desc[UR12][R4.64] ;  /* 0x0000000c040f7981 */ /* 0x004ea2000c1e1900 */
[----:B------:R-:W-:-:S05]  /*1170*/  IMAD.WIDE R12, R13, 0x4, R2 ;  /* 0x000000040d0c7825 */ /* 0x000fca00078e0202 */
[----:B--2---:R4:W-:Y:S04]  /*1180*/  STG.E desc[UR12][R12.64], R15 ;  /* 0x0000000f0c007986 */ /* 0x0049e8000c10190c */
[----:B------:R-:W2:Y:S04]  /*1190*/  LDG.E R21, desc[UR12][R4.64+0x4] ;  /* 0x0000040c04157981 */ /* 0x000ea8000c1e1900 */
[----:B--2---:R4:W-:Y:S04]  /*11a0*/  STG.E desc[UR12][R12.64+0x4], R21 ;  /* 0x000004150c007986 */ /* 0x0049e8000c10190c */
[----:B---3--:R-:W2:Y:S01]  /*11b0*/  LDG.E R23, desc[UR12][R4.64+0x8] ;  /* 0x0000080c04177981 */ /* 0x008ea2000c1e1900 */
[----:B------:R-:W-:-:S04]  /*11c0*/  IADD3 R7, PT, PT, R7, 0x10, RZ ;  /* 0x0000001007077810 */ /* 0x000fc80007ffe0ff */
[----:B------:R-:W-:Y:S01]  /*11d0*/  ISETP.GE.AND P2, PT, R7, UR6, PT ;  /* 0x0000000607007c0c */ /* 0x000fe2000bf46270 */
[----:B--2---:R4:W-:Y:S04]  /*11e0*/  STG.E desc[UR12][R12.64+0x8], R23 ;  /* 0x000008170c007986 */ /* 0x0049e8000c10190c */
[----:B------:R-:W2:Y:S04]  /*11f0*/  LDG.E R9, desc[UR12][R4.64+0xc] ;  /* 0x00000c0c04097981 */ /* 0x000ea8000c1e1900 */
[----:B--2---:R4:W-:Y:S04]  /*1200*/  STG.E desc[UR12][R12.64+0xc], R9 ;  /* 0x00000c090c007986 */ /* 0x0049e8000c10190c */
[----:B------:R-:W-:Y:S05]  /*1210*/  @!P2 BRA `(.L_x_42) ;  /* 0xfffffffc0044a947 */ /* 0x000fea000383ffff */
.L_x_41:
[----:B------:R-:W-:-:S04]  /*1220*/  IADD3 R4, PT, PT, -R7, UR14, RZ ;  /* 0x0000000e07047c10 */ /* 0x000fc8000fffe1ff */
[----:B------:R-:W-:-:S13]  /*1230*/  ISETP.GT.AND P2, PT, R4, 0x4, PT ;  /* 0x000000040400780c */ /* 0x000fda0003f44270 */
[----:B------:R-:W-:Y:S05]  /*1240*/  @!P2 BRA `(.L_x_43) ;  /* 0x000000000060a947 */ /* 0x000fea0003800000 */
[----:B----4-:R-:W0:Y:S02]  /*1250*/  LDC.64 R10, c[0x0][0x388] ;  /* 0x0000e200ff0a7b82 */ /* 0x010e240000000a00 */
[----:B0-----:R-:W-:-:S05]  /*1260*/  IMAD.WIDE R4, R7, 0x4, R10 ;  /* 0x0000000407047825 */ /* 0x001fca00078e020a */
[----:B------:R-:W2:Y:S01]  /*1270*/  LDG.E R15, desc[UR12][R4.64] ;  /* 0x0000000c040f7981 */ /* 0x000ea2000c1e1900 */
[----:B------:R-:W-:-:S05]  /*1280*/  IMAD.WIDE R8, R7, 0x4, R2 ;  /* 0x0000000407087825 */ /* 0x000fca00078e0202 */
[----:B--2---:R0:W-:Y:S04]  /*1290*/  STG.E desc[UR12][R8.64], R15 ;  /* 0x0000000f08007986 */ /* 0x0041e8000c10190c */
[----:B------:R-:W2:Y:S04]  /*12a0*/  LDG.E R17, desc[UR12][R4.64+0x4] ;  /* 0x0000040c04117981 */ /* 0x000ea8000c1e1900 */
[----:B--2---:R1:W-:Y:S04]  /*12b0*/  STG.E desc[UR12][R8.64+0x4], R17 ;  /* 0x0000041108007986 */ /* 0x0043e8000c10190c */
[----:B------:R-:W2:Y:S01]  /*12c0*/  LDG.E R19, desc[UR12][R4.64+0x8] ;  /* 0x0000080c04137981 */ /* 0x000ea2000c1e1900 */
[----:B------:R-:W-:-:S03]  /*12d0*/  VIADD R13, R7, 0x4 ;  /* 0x00000004070d7836 */ /* 0x000fc60000000000 */
[----:B--2---:R2:W-:Y:S04]  /*12e0*/  STG.E desc[UR12][R8.64+0x8], R19 ;  /* 0x0000081308007986 */ /* 0x0045e8000c10190c */
[----:B------:R-:W3:Y:S01]  /*12f0*/  LDG.E R21, desc[UR12][R4.64+0xc] ;  /* 0x00000c0c04157981 */ /* 0x000ee2000c1e1900 */
[----:B------:R-:W-:-:S03]  /*1300*/  IMAD.WIDE R10, R13, 0x4, R10 ;  /* 0x000000040d0a7825 */ /* 0x000fc600078e020a */
[----:B---3--:R2:W-:Y:S04]  /*1310*/  STG.E desc[UR12][R8.64+0xc], R21 ;  /* 0x00000c1508007986 */ /* 0x0085e8000c10190c */
[----:B------:R-:W3:Y:S01]  /*1320*/  LDG.E R23, desc[UR12][R10.64] ;  /* 0x0000000c0a177981 */ /* 0x000ee2000c1e1900 */
[----:B------:R-:W-:-:S05]  /*1330*/  IMAD.WIDE R12, R13, 0x4, R2 ;  /* 0x000000040d0c7825 */ /* 0x000fca00078e0202 */
[----:B---3--:R2:W-:Y:S04]  /*1340*/  STG.E desc[UR12][R12.64], R23 ;  /* 0x000000170c007986 */ /* 0x0085e8000c10190c */
[----:B0-----:R-:W3:Y:S04]  /*1350*/  LDG.E R15, desc[UR12][R10.64+0x4] ;  /* 0x0000040c0a0f7981 */ /* 0x001ee8000c1e1900 */
[----:B---3--:R2:W-:Y:S04]  /*1360*/  STG.E desc[UR12][R12.64+0x4], R15 ;  /* 0x0000040f0c007986 */ /* 0x0085e8000c10190c */
[----:B-1----:R-:W3:Y:S04]  /*1370*/  LDG.E R17, desc[UR12][R10.64+0x8] ;  /* 0x0000080c0a117981 */ /* 0x002ee8000c1e1900 */
[----:B---3--:R2:W-:Y:S04]  /*1380*/  STG.E desc[UR12][R12.64+0x8], R17 ;  /* 0x000008110c007986 */ /* 0x0085e8000c10190c */
[----:B------:R-:W3:Y:S01]  /*1390*/  LDG.E R5, desc[UR12][R10.64+0xc] ;  /* 0x00000c0c0a057981 */ /* 0x000ee2000c1e1900 */
[----:B------:R-:W-:-:S02]  /*13a0*/  PLOP3.LUT P0, PT, PT, PT, PT, 0x8, 0x80 ;  /* 0x000000000080781c */ /* 0x000fc40003f0e170 */
[----:B------:R-:W-:Y:S01]  /*13b0*/  IADD3 R7, PT, PT, R7, 0x8, RZ ;  /* 0x0000000807077810 */ /* 0x000fe20007ffe0ff */
[----:B---3--:R2:W-:Y:S10]  /*13c0*/  STG.E desc[UR12][R12.64+0xc], R5 ;  /* 0x00000c050c007986 */ /* 0x0085f4000c10190c */
.L_x_43:
[----:B------:R-:W-:-:S13]  /*13d0*/  ISETP.EQ.AND P2, PT, R7, UR14, PT ;  /* 0x0000000e07007c0c */ /* 0x000fda000bf42270 */
[----:B------:R-:W-:Y:S05]  /*13e0*/  @!P0 BRA P2, `(.L_x_1) ;  /* 0x0000000000388947 */ /* 0x000fea0001000000 */
.L_x_40:
[----:B0123--:R-:W0:Y:S02]  /*13f0*/  LDC.64 R4, c[0x0][0x388] ;  /* 0x0000e200ff047b82 */ /* 0x00fe240000000a00 */
[----:B0-----:R-:W-:-:S05]  /*1400*/  IMAD.WIDE R4, R7, 0x4, R4 ;  /* 0x0000000407047825 */ /* 0x001fca00078e0204 */
[----:B----4-:R-:W2:Y:S01]  /*1410*/  LDG.E R11, desc[UR12][R4.64] ;  /* 0x0000000c040b7981 */ /* 0x010ea2000c1e1900 */
[----:B------:R-:W-:-:S05]  /*1420*/  IMAD.WIDE R8, R7, 0x4, R2 ;  /* 0x0000000407087825 */ /* 0x000fca00078e0202 */
[----:B--2---:R0:W-:Y:S04]  /*1430*/  STG.E desc[UR12][R8.64], R11 ;  /* 0x0000000b08007986 */ /* 0x0041e8000c10190c */
[----:B------:R-:W2:Y:S04]  /*1440*/  LDG.E R13, desc[UR12][R4.64+0x4] ;  /* 0x0000040c040d7981 */ /* 0x000ea8000c1e1900 */
[----:B--2---:R0:W-:Y:S04]  /*1450*/  STG.E desc[UR12][R8.64+0x4], R13 ;  /* 0x0000040d08007986 */ /* 0x0041e8000c10190c */
[----:B------:R-:W2:Y:S01]  /*1460*/  LDG.E R15, desc[UR12][R4.64+0x8] ;  /* 0x0000080c040f7981 */ /* 0x000ea2000c1e1900 */
[----:B------:R-:W-:-:S04]  /*1470*/  IADD3 R7, PT, PT, R7, 0x4, RZ ;  /* 0x0000000407077810 */ /* 0x000fc80007ffe0ff */
[----:B------:R-:W-:Y:S01]  /*1480*/  ISETP.NE.AND P0, PT, R7, UR14, PT ;  /* 0x0000000e07007c0c */ /* 0x000fe2000bf05270 */
[----:B--2---:R0:W-:Y:S04]  /*1490*/  STG.E desc[UR12][R8.64+0x8], R15 ;  /* 0x0000080f08007986 */ /* 0x0041e8000c10190c */
[----:B------:R-:W2:Y:S04]  /*14a0*/  LDG.E R17, desc[UR12][R4.64+0xc] ;  /* 0x00000c0c04117981 */ /* 0x000ea8000c1e1900 */
[----:B--2---:R0:W-:Y:S04]  /*14b0*/  STG.E desc[UR12][R8.64+0xc], R17 ;  /* 0x00000c1108007986 */ /* 0x0041e8000c10190c */
[----:B------:R-:W-:Y:S05]  /*14c0*/  @P0 BRA `(.L_x_40) ;  /* 0xfffffffc00c80947 */ /* 0x000fea000383ffff */
.L_x_1:
[----:B------:R-:W-:Y:S02]  /*14d0*/  UIADD3 UR5, UPT, UPT, UR10, UR5, URZ ;  /* 0x000000050a057290 */ /* 0x000fe4000fffe0ff */
[----:B------:R-:W-:Y:S01]  /*14e0*/  UIADD3 UR4, UPT, UPT, UR4, 0x1, URZ ;  /* 0x0000000104047890 */ /* 0x000fe2000fffe0ff */
[----:B------:R-:W-:Y:S11]  /*14f0*/  @!P1 BRA `(.L_x_44) ;  /* 0xffffffec00049947 */ /* 0x000ff6000383ffff */
.L_x_0:
[----:B------:R-:W5:Y:S01]  /*1500*/  LDCU UR4, c[0x0][0x390] ;  /* 0x00007200ff0477ac */ /* 0x000f620008000800 */
[----:B------:R-:W-:-:S04]  /*1510*/  USHF.L.U32 UR11, UR11, 0x1, URZ ;  /* 0x000000010b0b7899 */ /* 0x000fc800080006ff */
[----:B-----5:R-:W-:-:S09]  /*1520*/  UISETP.GE.AND UP0, UPT, UR11, UR4, UPT ;  /* 0x000000040b00728c */ /* 0x020fd2000bf06270 */
[----:B------:R-:W-:Y:S05]  /*1530*/  BRA.U !UP0, `(.L_x_45) ;  /* 0xffffffe908d47547 */ /* 0x000fea000b83ffff */
[----:B------:R-:W-:Y:S05]  /*1540*/  EXIT ;  /* 0x000000000000794d */ /* 0x000fea0003800000 */
.L_x_46:
[----:B------:R-:W-:-:S00]  /*1550*/  BRA `(.L_x_46) ;  /* 0xfffffffc00fc7947 */ /* 0x000fc0000383ffff */
[----:B------:R-:W-:-:S00]  /*1560*/  NOP ;  /* 0x0000000000007918 */ /* 0x000fc00000000000 */
        /* <DEDUP_REMOVED lines=9> */
.L_x_47:


//--------------------- .nv.shared.reserved.0     --------------------------
	.section	.nv.shared.reserved.0,"aw",@nobits
	.weak		__nv_reservedSMEM_offset_0_alias
	.size		__nv_reservedSMEM_offset_0_alias, 0, 64
	.other		__nv_reservedSMEM_offset_0_alias,@"STO_CUDA_RESERVED_SHARED STV_DEFAULT"
__nv_reservedSMEM_offset_0_alias:
	.zero		0
	.zero		64


//--------------------- .nv.constant0._Z9mergeSortPiS_i --------------------------
	.section	.nv.constant0._Z9mergeSortPiS_i,"a",@progbits
	.sectionflags	@""
	.align	4
.nv.constant0._Z9mergeSortPiS_i:
	.zero		916


//--------------------- SYMBOLS --------------------------

	.type		.nv.reservedSmem.offset0,@object
	.size		.nv.reservedSmem.offset0,0x4
